//
// Generated by NVIDIA NVVM Compiler
//
// Compiler Build ID: CL-36424714
// Cuda compilation tools, release 13.0, V13.0.88
// Based on NVVM 20.0.0
//

.version 9.0
.target sm_100
.address_size 64

	// .globl	_Z17tiled_gemm_kernelPfS_S_iii
// _ZZ17tiled_gemm_kernelPfS_S_iiiE6a_smem has been demoted
// _ZZ17tiled_gemm_kernelPfS_S_iiiE6b_smem has been demoted

.visible .entry _Z17tiled_gemm_kernelPfS_S_iii(
	.param .u64 .ptr .align 1 _Z17tiled_gemm_kernelPfS_S_iii_param_0,
	.param .u64 .ptr .align 1 _Z17tiled_gemm_kernelPfS_S_iii_param_1,
	.param .u64 .ptr .align 1 _Z17tiled_gemm_kernelPfS_S_iii_param_2,
	.param .u32 _Z17tiled_gemm_kernelPfS_S_iii_param_3,
	.param .u32 _Z17tiled_gemm_kernelPfS_S_iii_param_4,
	.param .u32 _Z17tiled_gemm_kernelPfS_S_iii_param_5
)
{
	.reg .pred 	%p<12>;
	.reg .b32 	%r<47>;
	.reg .b32 	%f<60>;
	.reg .b64 	%rd<13>;
	// demoted variable
	.shared .align 4 .b8 _ZZ17tiled_gemm_kernelPfS_S_iiiE6a_smem[1024];
	// demoted variable
	.shared .align 4 .b8 _ZZ17tiled_gemm_kernelPfS_S_iiiE6b_smem[1024];
	ld.param.u64 	%rd5, [_Z17tiled_gemm_kernelPfS_S_iii_param_0];
	ld.param.u64 	%rd6, [_Z17tiled_gemm_kernelPfS_S_iii_param_1];
	ld.param.u64 	%rd4, [_Z17tiled_gemm_kernelPfS_S_iii_param_2];
	ld.param.u32 	%r23, [_Z17tiled_gemm_kernelPfS_S_iii_param_3];
	ld.param.u32 	%r24, [_Z17tiled_gemm_kernelPfS_S_iii_param_4];
	ld.param.u32 	%r25, [_Z17tiled_gemm_kernelPfS_S_iii_param_5];
	cvta.to.global.u64 	%rd1, %rd6;
	cvta.to.global.u64 	%rd2, %rd5;
	mov.u32 	%r44, %tid.y;
	mov.u32 	%r42, %tid.x;
	mov.u32 	%r27, %ctaid.y;
	mov.u32 	%r28, %ctaid.x;
	shl.b32 	%r29, %r27, 4;
	add.s32 	%r3, %r29, %r44;
	shl.b32 	%r30, %r28, 4;
	add.s32 	%r4, %r30, %r42;
	neg.s32 	%r31, %r25;
	shr.u32 	%r32, %r31, 4;
	neg.s32 	%r33, %r32;
	add.s32 	%r34, %r25, 15;
	shr.u32 	%r35, %r34, 4;
	shl.b32 	%r36, %r44, 6;
	mov.u32 	%r37, _ZZ17tiled_gemm_kernelPfS_S_iiiE6a_smem;
	add.s32 	%r5, %r37, %r36;
	shl.b32 	%r38, %r42, 2;
	add.s32 	%r6, %r5, %r38;
	mov.u32 	%r39, _ZZ17tiled_gemm_kernelPfS_S_iiiE6b_smem;
	add.s32 	%r8, %r39, %r38;
	add.s32 	%r7, %r8, %r36;
	setp.lt.s32 	%p1, %r25, 0;
	selp.b32 	%r9, %r33, %r35, %p1;
	mad.lo.s32 	%r40, %r44, %r24, %r42;
	add.s32 	%r45, %r40, %r30;
	shl.b32 	%r11, %r24, 4;
	mad.lo.s32 	%r43, %r23, %r3, %r42;
	mov.b32 	%r46, 0;
	mov.f32 	%f57, 0f00000000;
$L__BB0_1:
	mul.wide.s32 	%rd7, %r43, 4;
	add.s64 	%rd3, %rd2, %rd7;
	setp.ge.s32 	%p2, %r46, %r9;
	@%p2 bra 	$L__BB0_7;
	setp.ge.s32 	%p6, %r3, %r23;
	setp.ge.s32 	%p7, %r42, %r25;
	mov.f32 	%f58, 0f00000000;
	or.pred  	%p8, %p6, %p7;
	@%p8 bra 	$L__BB0_4;
	ld.global.nc.f32 	%f58, [%rd3];
$L__BB0_4:
	setp.ge.s32 	%p9, %r4, %r24;
	st.shared.f32 	[%r6], %f58;
	setp.ge.s32 	%p10, %r44, %r25;
	mov.f32 	%f59, 0f00000000;
	or.pred  	%p11, %p10, %p9;
	@%p11 bra 	$L__BB0_6;
	mul.wide.s32 	%rd11, %r45, 4;
	add.s64 	%rd12, %rd1, %rd11;
	ld.global.nc.f32 	%f59, [%rd12];
$L__BB0_6:
	st.shared.f32 	[%r7], %f59;
	bar.sync 	0;
	ld.shared.f32 	%f10, [%r5];
	ld.shared.f32 	%f11, [%r8];
	fma.rn.f32 	%f12, %f10, %f11, %f57;
	ld.shared.f32 	%f13, [%r5+4];
	ld.shared.f32 	%f14, [%r8+64];
	fma.rn.f32 	%f15, %f13, %f14, %f12;
	ld.shared.f32 	%f16, [%r5+8];
	ld.shared.f32 	%f17, [%r8+128];
	fma.rn.f32 	%f18, %f16, %f17, %f15;
	ld.shared.f32 	%f19, [%r5+12];
	ld.shared.f32 	%f20, [%r8+192];
	fma.rn.f32 	%f21, %f19, %f20, %f18;
	ld.shared.f32 	%f22, [%r5+16];
	ld.shared.f32 	%f23, [%r8+256];
	fma.rn.f32 	%f24, %f22, %f23, %f21;
	ld.shared.f32 	%f25, [%r5+20];
	ld.shared.f32 	%f26, [%r8+320];
	fma.rn.f32 	%f27, %f25, %f26, %f24;
	ld.shared.f32 	%f28, [%r5+24];
	ld.shared.f32 	%f29, [%r8+384];
	fma.rn.f32 	%f30, %f28, %f29, %f27;
	ld.shared.f32 	%f31, [%r5+28];
	ld.shared.f32 	%f32, [%r8+448];
	fma.rn.f32 	%f33, %f31, %f32, %f30;
	ld.shared.f32 	%f34, [%r5+32];
	ld.shared.f32 	%f35, [%r8+512];
	fma.rn.f32 	%f36, %f34, %f35, %f33;
	ld.shared.f32 	%f37, [%r5+36];
	ld.shared.f32 	%f38, [%r8+576];
	fma.rn.f32 	%f39, %f37, %f38, %f36;
	ld.shared.f32 	%f40, [%r5+40];
	ld.shared.f32 	%f41, [%r8+640];
	fma.rn.f32 	%f42, %f40, %f41, %f39;
	ld.shared.f32 	%f43, [%r5+44];
	ld.shared.f32 	%f44, [%r8+704];
	fma.rn.f32 	%f45, %f43, %f44, %f42;
	ld.shared.f32 	%f46, [%r5+48];
	ld.shared.f32 	%f47, [%r8+768];
	fma.rn.f32 	%f48, %f46, %f47, %f45;
	ld.shared.f32 	%f49, [%r5+52];
	ld.shared.f32 	%f50, [%r8+832];
	fma.rn.f32 	%f51, %f49, %f50, %f48;
	ld.shared.f32 	%f52, [%r5+56];
	ld.shared.f32 	%f53, [%r8+896];
	fma.rn.f32 	%f54, %f52, %f53, %f51;
	ld.shared.f32 	%f55, [%r5+60];
	ld.shared.f32 	%f56, [%r8+960];
	fma.rn.f32 	%f57, %f55, %f56, %f54;
	bar.sync 	0;
	add.s32 	%r46, %r46, 1;
	add.s32 	%r45, %r45, %r11;
	add.s32 	%r44, %r44, 16;
	add.s32 	%r43, %r43, 16;
	add.s32 	%r42, %r42, 16;
	bra.uni 	$L__BB0_1;
$L__BB0_7:
	setp.ge.s32 	%p3, %r4, %r24;
	setp.ge.s32 	%p4, %r3, %r23;
	or.pred  	%p5, %p4, %p3;
	@%p5 bra 	$L__BB0_9;
	mad.lo.s32 	%r41, %r24, %r3, %r4;
	cvta.to.global.u64 	%rd8, %rd4;
	mul.wide.u32 	%rd9, %r41, 4;
	add.s64 	%rd10, %rd8, %rd9;
	st.global.f32 	[%rd10], %f57;
$L__BB0_9:
	ret;

}


// ===== COMPILED SASS (sm_100) =====

	.target	sm_100

	.elftype	@"ET_EXEC"


//--------------------- .note.nv.tkinfo           --------------------------
	.section	.note.nv.tkinfo,"",@"SHT_NOTE"
	.sectionflags	@"SHF_NOTE_NV_TKINFO"
	.tkinfo
        /*0018*/ 	.word	0x00000002
        /*0030*/ 	.string	""
        /*0030*/ 	.string	"ptxas"
        /*0030*/ 	.string	"Cuda compilation tools, release 13.0, V13.0.88"
        /*0030*/ 	.string	"Build cuda_13.0.r13.0/compiler.36424714_0"
        /*0030*/ 	.string	"-arch sm_100 -m 64 "



//--------------------- .note.nv.cuinfo           --------------------------
	.section	.note.nv.cuinfo,"",@"SHT_NOTE"
	.sectionflags	@"SHF_NOTE_NV_CUINFO"
        /*0018*/ 	.short	0x0002
        /*001a*/ 	.short	0x0064
        /*001c*/ 	.short	0x0082
	.zero		2


//--------------------- .nv.info                  --------------------------
	.section	.nv.info,"",@"SHT_CUDA_INFO"
	.align	4


	//----- nvinfo : EIATTR_REGCOUNT
	.align		4
        /*0000*/ 	.byte	0x04, 0x2f
        /*0002*/ 	.short	(.L_1 - .L_0)
	.align		4
.L_0:
        /*0004*/ 	.word	index@(_Z17tiled_gemm_kernelPfS_S_iii)
        /*0008*/ 	.word	0x00000020


	//----- nvinfo : EIATTR_FRAME_SIZE
	.align		4
.L_1:
        /*000c*/ 	.byte	0x04, 0x11
        /*000e*/ 	.short	(.L_3 - .L_2)
	.align		4
.L_2:
        /*0010*/ 	.word	index@(_Z17tiled_gemm_kernelPfS_S_iii)
        /*0014*/ 	.word	0x00000000


	//----- nvinfo : EIATTR_MIN_STACK_SIZE
	.align		4
.L_3:
        /*0018*/ 	.byte	0x04, 0x12
        /*001a*/ 	.short	(.L_5 - .L_4)
	.align		4
.L_4:
        /*001c*/ 	.word	index@(_Z17tiled_gemm_kernelPfS_S_iii)
        /*0020*/ 	.word	0x00000000
.L_5:


//--------------------- .nv.compat                --------------------------
	.section	.nv.compat,"",@"SHT_CUDA_COMPAT_INFO"
	.align	4
        /*0000*/ 	.byte	0x02, 0x09, 0x00, 0x00, 0x02, 0x02, 0x01, 0x00, 0x02, 0x05, 0x05, 0x00, 0x03, 0x07, 0x01, 0x01
        /*0010*/ 	.byte	0x02, 0x03, 0x00, 0x00, 0x02, 0x06, 0x01, 0x00, 0x04, 0x0b, 0x08, 0x00, 0x09, 0x00, 0x00, 0x00
        /*0020*/ 	.byte	0x00, 0x00, 0x00, 0x00


//--------------------- .nv.info._Z17tiled_gemm_kernelPfS_S_iii --------------------------
	.section	.nv.info._Z17tiled_gemm_kernelPfS_S_iii,"",@"SHT_CUDA_INFO"
	.sectionflags	@""
	.align	4


	//----- nvinfo : EIATTR_CUDA_API_VERSION
	.align		4
        /*0000*/ 	.byte	0x04, 0x37
        /*0002*/ 	.short	(.L_7 - .L_6)
.L_6:
        /*0004*/ 	.word	0x00000082


	//----- nvinfo : EIATTR_KPARAM_INFO
	.align		4
.L_7:
        /*0008*/ 	.byte	0x04, 0x17
        /*000a*/ 	.short	(.L_9 - .L_8)
.L_8:
        /*000c*/ 	.word	0x00000000
        /*0010*/ 	.short	0x0005
        /*0012*/ 	.short	0x0020
        /*0014*/ 	.byte	0x00, 0xf0, 0x11, 0x00


	//----- nvinfo : EIATTR_KPARAM_INFO
	.align		4
.L_9:
        /*0018*/ 	.byte	0x04, 0x17
        /*001a*/ 	.short	(.L_11 - .L_10)
.L_10:
        /*001c*/ 	.word	0x00000000
        /*0020*/ 	.short	0x0004
        /*0022*/ 	.short	0x001c
        /*0024*/ 	.byte	0x00, 0xf0, 0x11, 0x00


	//----- nvinfo : EIATTR_KPARAM_INFO
	.align		4
.L_11:
        /*0028*/ 	.byte	0x04, 0x17
        /*002a*/ 	.short	(.L_13 - .L_12)
.L_12:
        /*002c*/ 	.word	0x00000000
        /*0030*/ 	.short	0x0003
        /*0032*/ 	.short	0x0018
        /*0034*/ 	.byte	0x00, 0xf0, 0x11, 0x00


	//----- nvinfo : EIATTR_KPARAM_INFO
	.align		4
.L_13:
        /*0038*/ 	.byte	0x04, 0x17
        /*003a*/ 	.short	(.L_15 - .L_14)
.L_14:
        /*003c*/ 	.word	0x00000000
        /*0040*/ 	.short	0x0002
        /*0042*/ 	.short	0x0010
        /*0044*/ 	.byte	0x00, 0xf5, 0x21, 0x00


	//----- nvinfo : EIATTR_KPARAM_INFO
	.align		4
.L_15:
        /*0048*/ 	.byte	0x04, 0x17
        /*004a*/ 	.short	(.L_17 - .L_16)
.L_16:
        /*004c*/ 	.word	0x00000000
        /*0050*/ 	.short	0x0001
        /*0052*/ 	.short	0x0008
        /*0054*/ 	.byte	0x00, 0xf5, 0x21, 0x00


	//----- nvinfo : EIATTR_KPARAM_INFO
	.align		4
.L_17:
        /*0058*/ 	.byte	0x04, 0x17
        /*005a*/ 	.short	(.L_19 - .L_18)
.L_18:
        /*005c*/ 	.word	0x00000000
        /*0060*/ 	.short	0x0000
        /*0062*/ 	.short	0x0000
        /*0064*/ 	.byte	0x00, 0xf5, 0x21, 0x00


	//----- nvinfo : EIATTR_SPARSE_MMA_MASK
	.align		4
.L_19:
        /*0068*/ 	.byte	0x03, 0x50
        /*006a*/ 	.short	0x0000


	//----- nvinfo : EIATTR_MAXREG_COUNT
	.align		4
        /*006c*/ 	.byte	0x03, 0x1b
        /*006e*/ 	.short	0x00ff


	//----- nvinfo : EIATTR_NUM_BARRIERS
	.align		4
        /*0070*/ 	.byte	0x02, 0x4c
        /*0072*/ 	.byte	0x01
	.zero		1


	//----- nvinfo : EIATTR_MERCURY_ISA_VERSION
	.align		4
        /*0074*/ 	.byte	0x03, 0x5f
        /*0076*/ 	.short	0x0101


	//----- nvinfo : EIATTR_VRC_CTA_INIT_COUNT
	.align		4
        /*0078*/ 	.byte	0x02, 0x4a
	.zero		1
	.zero		1


	//----- nvinfo : EIATTR_EXIT_INSTR_OFFSETS
	.align		4
        /*007c*/ 	.byte	0x04, 0x1c
        /*007e*/ 	.short	(.L_21 - .L_20)


	//   ....[0]....
.L_20:
        /*0080*/ 	.word	0x00000630


	//   ....[1]....
        /*0084*/ 	.word	0x00000680


	//----- nvinfo : EIATTR_CBANK_PARAM_SIZE
	.align		4
.L_21:
        /*0088*/ 	.byte	0x03, 0x19
        /*008a*/ 	.short	0x0024


	//----- nvinfo : EIATTR_PARAM_CBANK
	.align		4
        /*008c*/ 	.byte	0x04, 0x0a
        /*008e*/ 	.short	(.L_23 - .L_22)
	.align		4
.L_22:
        /*0090*/ 	.word	index@(.nv.constant0._Z17tiled_gemm_kernelPfS_S_iii)
        /*0094*/ 	.short	0x0380
        /*0096*/ 	.short	0x0024


	//----- nvinfo : EIATTR_SW_WAR
	.align		4
.L_23:
        /*0098*/ 	.byte	0x04, 0x36
        /*009a*/ 	.short	(.L_25 - .L_24)
.L_24:
        /*009c*/ 	.word	0x00000008
.L_25:


//--------------------- .nv.callgraph             --------------------------
	.section	.nv.callgraph,"",@"SHT_CUDA_CALLGRAPH"
	.align	4
	.sectionentsize	8
	.align		4
        /*0000*/ 	.word	0x00000000
	.align		4
        /*0004*/ 	.word	0xffffffff
	.align		4
        /*0008*/ 	.word	0x00000000
	.align		4
        /*000c*/ 	.word	0xfffffffe
	.align		4
        /*0010*/ 	.word	0x00000000
	.align		4
        /*0014*/ 	.word	0xfffffffd
	.align		4
        /*0018*/ 	.word	0x00000000
	.align		4
        /*001c*/ 	.word	0xfffffffc


//--------------------- .text._Z17tiled_gemm_kernelPfS_S_iii --------------------------
	.section	.text._Z17tiled_gemm_kernelPfS_S_iii,"ax",@progbits
	.align	128
        .global         _Z17tiled_gemm_kernelPfS_S_iii
        .type           _Z17tiled_gemm_kernelPfS_S_iii,@function
        .size           _Z17tiled_gemm_kernelPfS_S_iii,(.L_x_3 - _Z17tiled_gemm_kernelPfS_S_iii)
        .other          _Z17tiled_gemm_kernelPfS_S_iii,@"STO_CUDA_ENTRY STV_DEFAULT"
_Z17tiled_gemm_kernelPfS_S_iii:
.text._Z17tiled_gemm_kernelPfS_S_iii:
[----:B------:R-:W-:Y:S01]  /*0000*/  LDC R1, c[0x0][0x37c] ;  /* 0x0000df00ff017b82 */ /* 0x000fe20000000800 */
[----:B------:R-:W0:Y:S01]  /*0010*/  LDCU UR5, c[0x0][0x3a0] ;  /* 0x00007400ff0577ac */ /* 0x000e220008000800 */
[----:B------:R-:W1:Y:S06]  /*0020*/  S2R R17, SR_TID.Y ;  /* 0x0000000000117919 */ /* 0x000e6c0000002200 */
[----:B------:R-:W2:Y:S01]  /*0030*/  S2UR UR8, SR_CgaCtaId ;  /* 0x00000000000879c3 */ /* 0x000ea20000008800 */
[----:B------:R-:W-:Y:S01]  /*0040*/  HFMA2 R23, -RZ, RZ, 0, 0 ;  /* 0x00000000ff177431 */ /* 0x000fe200000001ff */
[----:B------:R-:W3:Y:S01]  /*0050*/  LDCU.64 UR10, c[0x0][0x398] ;  /* 0x00007300ff0a77ac */ /* 0x000ee20008000a00 */
[----:B------:R-:W1:Y:S01]  /*0060*/  S2R R0, SR_CTAID.Y ;  /* 0x0000000000007919 */ /* 0x000e620000002600 */
[----:B------:R-:W-:Y:S01]  /*0070*/  UMOV UR6, 0x400 ;  /* 0x0000040000067882 */ /* 0x000fe20000000000 */
[----:B------:R-:W4:Y:S03]  /*0080*/  S2R R18, SR_TID.X ;  /* 0x0000000000127919 */ /* 0x000f260000002100 */
[----:B------:R-:W5:Y:S01]  /*0090*/  LDC.64 R10, c[0x0][0x380] ;  /* 0x0000e000ff0a7b82 */ /* 0x000f620000000a00 */
[----:B------:R-:W1:Y:S01]  /*00a0*/  LDCU.64 UR12, c[0x0][0x358] ;  /* 0x00006b00ff0c77ac */ /* 0x000e620008000a00 */
[----:B------:R-:W4:Y:S01]  /*00b0*/  S2R R5, SR_CTAID.X ;  /* 0x0000000000057919 */ /* 0x000f220000002500 */
[----:B0-----:R-:W-:-:S02]  /*00c0*/  UISETP.GE.AND UP0, UPT, UR5, URZ, UPT ;  /* 0x000000ff0500728c */ /* 0x001fc4000bf06270 */
[----:B------:R-:W-:Y:S02]  /*00d0*/  UIADD3 UR4, UPT, UPT, -UR5, URZ, URZ ;  /* 0x000000ff05047290 */ /* 0x000fe4000fffe1ff */
[----:B------:R-:W-:Y:S01]  /*00e0*/  UIADD3 UR5, UPT, UPT, UR5, 0xf, URZ ;  /* 0x0000000f05057890 */ /* 0x000fe2000fffe0ff */
[----:B---3--:R-:W-:Y:S01]  /*00f0*/  MOV R21, UR11 ;  /* 0x0000000b00157c02 */ /* 0x008fe20008000f00 */
[----:B------:R-:W-:-:S04]  /*0100*/  USHF.R.U32.HI UR4, URZ, 0x4, UR4 ;  /* 0x00000004ff047899 */ /* 0x000fc80008011604 */
[----:B------:R-:W-:Y:S02]  /*0110*/  UIADD3 UR7, UPT, UPT, -UR4, URZ, URZ ;  /* 0x000000ff04077290 */ /* 0x000fe4000fffe1ff */
[----:B------:R-:W-:Y:S02]  /*0120*/  @UP0 USHF.R.U32.HI UR7, URZ, 0x4, UR5 ;  /* 0x00000004ff070899 */ /* 0x000fe40008011605 */
[----:B--2---:R-:W-:Y:S02]  /*0130*/  ULEA UR4, UR8, UR6, 0x18 ;  /* 0x0000000608047291 */ /* 0x004fe4000f8ec0ff */
[----:B------:R-:W-:Y:S02]  /*0140*/  UISETP.GT.AND UP0, UPT, UR7, URZ, UPT ;  /* 0x000000ff0700728c */ /* 0x000fe4000bf04270 */
[----:B------:R-:W-:Y:S01]  /*0150*/  UIADD3 UR6, UPT, UPT, UR6, 0x400, URZ ;  /* 0x0000040006067890 */ /* 0x000fe2000fffe0ff */
[----:B-1----:R-:W-:-:S03]  /*0160*/  LEA R3, R0, R17, 0x4 ;  /* 0x0000001100037211 */ /* 0x002fc600078e20ff */
[----:B------:R-:W-:Y:S01]  /*0170*/  ULEA UR6, UR8, UR6, 0x18 ;  /* 0x0000000608067291 */ /* 0x000fe2000f8ec0ff */
[--C-:B----4-:R-:W-:Y:S02]  /*0180*/  IMAD R0, R17, R21, R18.reuse ;  /* 0x0000001511007224 */ /* 0x110fe400078e0212 */
[----:B------:R-:W-:-:S03]  /*0190*/  IMAD R4, R3, UR10, R18 ;  /* 0x0000000a03047c24 */ /* 0x000fc6000f8e0212 */
[C---:B------:R-:W-:Y:S01]  /*01a0*/  LEA R2, R5.reuse, R0, 0x4 ;  /* 0x0000000005027211 */ /* 0x040fe200078e20ff */
[----:B-----5:R-:W-:Y:S01]  /*01b0*/  IMAD.WIDE R10, R4, 0x4, R10 ;  /* 0x00000004040a7825 */ /* 0x020fe200078e020a */
[----:B------:R-:W-:Y:S01]  /*01c0*/  LEA R0, R5, R18, 0x4 ;  /* 0x0000001205007211 */ /* 0x000fe200078e20ff */
[----:B------:R-:W-:Y:S06]  /*01d0*/  BRA.U !UP0, `(.L_x_0) ;  /* 0x00000005080c7547 */ /* 0x000fec000b800000 */
[----:B------:R-:W0:Y:S01]  /*01e0*/  LDC R21, c[0x0][0x39c] ;  /* 0x0000e700ff157b82 */ /* 0x000e220000000800 */
[C---:B------:R-:W-:Y:S01]  /*01f0*/  LEA R5, R18.reuse, UR6, 0x2 ;  /* 0x0000000612057c11 */ /* 0x040fe2000f8e10ff */
[----:B------:R-:W1:Y:S01]  /*0200*/  LDCU UR5, c[0x0][0x3a0] ;  /* 0x00007400ff0577ac */ /* 0x000e620008000800 */
[C---:B------:R-:W-:Y:S02]  /*0210*/  LEA R16, R17.reuse, UR4, 0x6 ;  /* 0x0000000411107c11 */ /* 0x040fe4000f8e30ff */
[----:B------:R-:W-:Y:S01]  /*0220*/  LEA R19, R17, R5, 0x6 ;  /* 0x0000000511137211 */ /* 0x000fe200078e30ff */
[----:B------:R-:W2:Y:S01]  /*0230*/  LDCU UR10, c[0x0][0x398] ;  /* 0x00007300ff0a77ac */ /* 0x000ea20008000800 */
[----:B------:R-:W-:Y:S01]  /*0240*/  LEA R20, R18, R16, 0x2 ;  /* 0x0000001012147211 */ /* 0x000fe200078e10ff */
[----:B------:R-:W3:Y:S01]  /*0250*/  LDC.64 R6, c[0x0][0x380] ;  /* 0x0000e000ff067b82 */ /* 0x000ee20000000a00 */
[----:B------:R-:W-:-:S05]  /*0260*/  UMOV UR4, URZ ;  /* 0x000000ff00047c82 */ /* 0x000fca0008000000 */
.L_x_1:
[----:B0-----:R-:W-:Y:S01]  /*0270*/  ISETP.GE.AND P0, PT, R0, R21, PT ;  /* 0x000000150000720c */ /* 0x001fe20003f06270 */
[----:B------:R-:W-:Y:S01]  /*0280*/  HFMA2 R22, -RZ, RZ, 0, 0 ;  /* 0x00000000ff167431 */ /* 0x000fe200000001ff */
[----:B-1----:R-:W-:Y:S02]  /*0290*/  ISETP.GE.AND P1, PT, R18, UR5, PT ;  /* 0x0000000512007c0c */ /* 0x002fe4000bf26270 */
[----:B------:R-:W-:Y:S02]  /*02a0*/  ISETP.GE.OR P0, PT, R17, UR5, P0 ;  /* 0x0000000511007c0c */ /* 0x000fe40008706670 */
[----:B--2---:R-:W-:Y:S02]  /*02b0*/  ISETP.GE.OR P1, PT, R3, UR10, P1 ;  /* 0x0000000a03007c0c */ /* 0x004fe40008f26670 */
[----:B------:R-:W-:-:S09]  /*02c0*/  MOV R27, RZ ;  /* 0x000000ff001b7202 */ /* 0x000fd20000000f00 */
[----:B------:R-:W0:Y:S02]  /*02d0*/  @!P0 LDC.64 R8, c[0x0][0x388] ;  /* 0x0000e200ff088b82 */ /* 0x000e240000000a00 */
[----:B------:R-:W2:Y:S01]  /*02e0*/  @!P1 LDG.E.CONSTANT R27, desc[UR12][R10.64] ;  /* 0x0000000c0a1b9981 */ /* 0x000ea2000c1e9900 */
[----:B0-----:R-:W-:-:S05]  /*02f0*/  @!P0 IMAD.WIDE R8, R2, 0x4, R8 ;  /* 0x0000000402088825 */ /* 0x001fca00078e0208 */
[----:B------:R-:W4:Y:S01]  /*0300*/  @!P0 LDG.E.CONSTANT R22, desc[UR12][R8.64] ;  /* 0x0000000c08168981 */ /* 0x000f22000c1e9900 */
[----:B------:R-:W-:-:S04]  /*0310*/  UIADD3 UR4, UPT, UPT, UR4, 0x1, URZ ;  /* 0x0000000104047890 */ /* 0x000fc8000fffe0ff */
[----:B------:R-:W-:Y:S01]  /*0320*/  UISETP.GE.AND UP0, UPT, UR4, UR7, UPT ;  /* 0x000000070400728c */ /* 0x000fe2000bf06270 */
[----:B------:R-:W-:Y:S02]  /*0330*/  IADD3 R4, PT, PT, R4, 0x10, RZ ;  /* 0x0000001004047810 */ /* 0x000fe40007ffe0ff */
[----:B------:R-:W-:Y:S02]  /*0340*/  IADD3 R18, PT, PT, R18, 0x10, RZ ;  /* 0x0000001012127810 */ /* 0x000fe40007ffe0ff */
[----:B------:R-:W-:Y:S02]  /*0350*/  IADD3 R17, PT, PT, R17, 0x10, RZ ;  /* 0x0000001011117810 */ /* 0x000fe40007ffe0ff */
[----:B------:R-:W-:Y:S01]  /*0360*/  LEA R2, R21, R2, 0x4 ;  /* 0x0000000215027211 */ /* 0x000fe200078e20ff */
[----:B--2---:R-:W-:Y:S04]  /*0370*/  STS [R20], R27 ;  /* 0x0000001b14007388 */ /* 0x004fe80000000800 */
[----:B----4-:R-:W-:Y:S01]  /*0380*/  STS [R19], R22 ;  /* 0x0000001613007388 */ /* 0x010fe20000000800 */
[----:B------:R-:W-:Y:S06]  /*0390*/  BAR.SYNC.DEFER_BLOCKING 0x0 ;  /* 0x0000000000007b1d */ /* 0x000fec0000010000 */
[----:B------:R-:W-:Y:S04]  /*03a0*/  LDS R24, [R5] ;  /* 0x0000000005187984 */ /* 0x000fe80000000800 */
[----:B------:R-:W0:Y:S04]  /*03b0*/  LDS.128 R12, [R16] ;  /* 0x00000000100c7984 */ /* 0x000e280000000c00 */
[----:B------:R-:W1:Y:S04]  /*03c0*/  LDS R29, [R5+0x40] ;  /* 0x00004000051d7984 */ /* 0x000e680000000800 */
[----:B------:R-:W2:Y:S04]  /*03d0*/  LDS R25, [R5+0x80] ;  /* 0x0000800005197984 */ /* 0x000ea80000000800 */
[----:B------:R-:W-:Y:S04]  /*03e0*/  LDS.128 R8, [R16+0x10] ;  /* 0x0000100010087984 */ /* 0x000fe80000000c00 */
[----:B------:R-:W-:Y:S01]  /*03f0*/  LDS R22, [R5+0x240] ;  /* 0x0002400005167984 */ /* 0x000fe20000000800 */
[----:B0-----:R-:W-:-:S03]  /*0400*/  FFMA R12, R12, R24, R23 ;  /* 0x000000180c0c7223 */ /* 0x001fc60000000017 */
[----:B------:R-:W0:Y:S01]  /*0410*/  LDS R23, [R5+0xc0] ;  /* 0x0000c00005177984 */ /* 0x000e220000000800 */
[----:B-1----:R-:W-:-:S03]  /*0420*/  FFMA R24, R29, R13, R12 ;  /* 0x0000000d1d187223 */ /* 0x002fc6000000000c */
[----:B------:R-:W1:Y:S04]  /*0430*/  LDS R13, [R5+0x100] ;  /* 0x00010000050d7984 */ /* 0x000e680000000800 */
[----:B------:R-:W4:Y:S01]  /*0440*/  LDS R12, [R5+0x140] ;  /* 0x00014000050c7984 */ /* 0x000f220000000800 */
[----:B--2---:R-:W-:-:S03]  /*0450*/  FFMA R14, R25, R14, R24 ;  /* 0x0000000e190e7223 */ /* 0x004fc60000000018 */
[----:B------:R-:W2:Y:S01]  /*0460*/  LDS R25, [R5+0x180] ;  /* 0x0001800005197984 */ /* 0x000ea20000000800 */
[----:B0-----:R-:W-:-:S03]  /*0470*/  FFMA R15, R23, R15, R14 ;  /* 0x0000000f170f7223 */ /* 0x001fc6000000000e */
[----:B------:R-:W-:Y:S01]  /*0480*/  LDS R23, [R5+0x280] ;  /* 0x0002800005177984 */ /* 0x000fe20000000800 */
[----:B-1----:R-:W-:-:S03]  /*0490*/  FFMA R13, R8, R13, R15 ;  /* 0x0000000d080d7223 */ /* 0x002fc6000000000f */
[----:B------:R-:W0:Y:S01]  /*04a0*/  LDS R8, [R5+0x1c0] ;  /* 0x0001c00005087984 */ /* 0x000e220000000800 */
[----:B----4-:R-:W-:-:S03]  /*04b0*/  FFMA R24, R12, R9, R13 ;  /* 0x000000090c187223 */ /* 0x010fc6000000000d */
[----:B------:R-:W-:Y:S04]  /*04c0*/  LDS R9, [R5+0x200] ;  /* 0x0002000005097984 */ /* 0x000fe80000000800 */
[----:B------:R-:W1:Y:S01]  /*04d0*/  LDS.128 R12, [R16+0x20] ;  /* 0x00002000100c7984 */ /* 0x000e620000000c00 */
[----:B--2---:R-:W-:-:S04]  /*04e0*/  FFMA R25, R25, R10, R24 ;  /* 0x0000000a19197223 */ /* 0x004fc80000000018 */
[----:B0-----:R-:W-:Y:S02]  /*04f0*/  FFMA R11, R8, R11, R25 ;  /* 0x0000000b080b7223 */ /* 0x001fe40000000019 */
[----:B------:R-:W-:Y:S02]  /*0500*/  LDS R25, [R5+0x3c0] ;  /* 0x0003c00005197984 */ /* 0x000fe40000000800 */
[----:B-1----:R-:W-:Y:S02]  /*0510*/  FFMA R9, R12, R9, R11 ;  /* 0x000000090c097223 */ /* 0x002fe4000000000b */
[----:B------:R-:W0:Y:S02]  /*0520*/  LDS R12, [R5+0x2c0] ;  /* 0x0002c000050c7984 */ /* 0x000e240000000800 */
[----:B------:R-:W-:Y:S02]  /*0530*/  FFMA R24, R22, R13, R9 ;  /* 0x0000000d16187223 */ /* 0x000fe40000000009 */
[----:B------:R-:W-:Y:S04]  /*0540*/  LDS R13, [R5+0x300] ;  /* 0x00030000050d7984 */ /* 0x000fe80000000800 */
[----:B------:R-:W1:Y:S01]  /*0550*/  LDS.128 R8, [R16+0x30] ;  /* 0x0000300010087984 */ /* 0x000e620000000c00 */
[----:B------:R-:W-:-:S03]  /*0560*/  FFMA R23, R23, R14, R24 ;  /* 0x0000000e17177223 */ /* 0x000fc60000000018 */
[----:B------:R-:W2:Y:S04]  /*0570*/  LDS R22, [R5+0x340] ;  /* 0x0003400005167984 */ /* 0x000ea80000000800 */
[----:B------:R-:W4:Y:S01]  /*0580*/  LDS R14, [R5+0x380] ;  /* 0x00038000050e7984 */ /* 0x000f220000000800 */
[----:B0-----:R-:W-:-:S04]  /*0590*/  FFMA R15, R12, R15, R23 ;  /* 0x0000000f0c0f7223 */ /* 0x001fc80000000017 */
[----:B-1----:R-:W-:-:S04]  /*05a0*/  FFMA R13, R8, R13, R15 ;  /* 0x0000000d080d7223 */ /* 0x002fc8000000000f */
[----:B--2---:R-:W-:-:S04]  /*05b0*/  FFMA R9, R22, R9, R13 ;  /* 0x0000000916097223 */ /* 0x004fc8000000000d */
[----:B----4-:R-:W-:-:S04]  /*05c0*/  FFMA R10, R14, R10, R9 ;  /* 0x0000000a0e0a7223 */ /* 0x010fc80000000009 */
[----:B------:R-:W-:Y:S01]  /*05d0*/  FFMA R23, R25, R11, R10 ;  /* 0x0000000b19177223 */ /* 0x000fe2000000000a */
[----:B---3--:R-:W-:Y:S01]  /*05e0*/  IMAD.WIDE R10, R4, 0x4, R6 ;  /* 0x00000004040a7825 */ /* 0x008fe200078e0206 */
[----:B------:R-:W-:Y:S06]  /*05f0*/  BAR.SYNC.DEFER_BLOCKING 0x0 ;  /* 0x0000000000007b1d */ /* 0x000fec0000010000 */
[----:B------:R-:W-:Y:S05]  /*0600*/  BRA.U !UP0, `(.L_x_1) ;  /* 0xfffffffd08187547 */ /* 0x000fea000b83ffff */
.L_x_0:
[----:B------:R-:W-:-:S04]  /*0610*/  ISETP.GE.AND P0, PT, R0, R21, PT ;  /* 0x000000150000720c */ /* 0x000fc80003f06270 */
[----:B------:R-:W-:-:S13]  /*0620*/  ISETP.GE.OR P0, PT, R3, UR10, P0 ;  /* 0x0000000a03007c0c */ /* 0x000fda0008706670 */
[----:B------:R-:W-:Y:S05]  /*0630*/  @P0 EXIT ;  /* 0x000000000000094d */ /* 0x000fea0003800000 */
[----:B------:R-:W0:Y:S01]  /*0640*/  LDC.64 R4, c[0x0][0x390] ;  /* 0x0000e400ff047b82 */ /* 0x000e220000000a00 */
[----:B------:R-:W-:-:S04]  /*0650*/  IMAD R3, R3, R21, R0 ;  /* 0x0000001503037224 */ /* 0x000fc800078e0200 */
[----:B0-----:R-:W-:-:S05]  /*0660*/  IMAD.WIDE.U32 R2, R3, 0x4, R4 ;  /* 0x0000000403027825 */ /* 0x001fca00078e0004 */
[----:B------:R-:W-:Y:S01]  /*0670*/  STG.E desc[UR12][R2.64], R23 ;  /* 0x0000001702007986 */ /* 0x000fe2000c10190c */
[----:B------:R-:W-:Y:S05]  /*0680*/  EXIT ;  /* 0x000000000000794d */ /* 0x000fea0003800000 */
.L_x_2:
[----:B------:R-:W-:-:S00]  /*0690*/  BRA `(.L_x_2) ;  /* 0xfffffffc00fc7947 */ /* 0x000fc0000383ffff */
[----:B------:R-:W-:-:S00]  /*06a0*/  NOP ;  /* 0x0000000000007918 */ /* 0x000fc00000000000 */
        /* <DEDUP_REMOVED lines=13> */
.L_x_3:


//--------------------- .nv.shared._Z17tiled_gemm_kernelPfS_S_iii --------------------------
	.section	.nv.shared._Z17tiled_gemm_kernelPfS_S_iii,"aw",@nobits
	.sectionflags	@""
	.align	4
.nv.shared._Z17tiled_gemm_kernelPfS_S_iii:
	.zero		3072


//--------------------- .nv.shared.reserved.0     --------------------------
	.section	.nv.shared.reserved.0,"aw",@nobits
	.weak		__nv_reservedSMEM_offset_0_alias
	.size		__nv_reservedSMEM_offset_0_alias, 0, 64
	.other		__nv_reservedSMEM_offset_0_alias,@"STO_CUDA_RESERVED_SHARED STV_DEFAULT"
__nv_reservedSMEM_offset_0_alias:
	.zero		0
	.zero		64


//--------------------- .nv.constant0._Z17tiled_gemm_kernelPfS_S_iii --------------------------
	.section	.nv.constant0._Z17tiled_gemm_kernelPfS_S_iii,"a",@progbits
	.sectionflags	@""
	.align	4
.nv.constant0._Z17tiled_gemm_kernelPfS_S_iii:
	.zero		932


//--------------------- SYMBOLS --------------------------

	.type		.nv.reservedSmem.offset0,@object
	.size		.nv.reservedSmem.offset0,0x4
	.type		.nv.reservedSmem.cap,@object
	.size		.nv.reservedSmem.cap,0x4
